//
// Generated by NVIDIA NVVM Compiler
//
// Compiler Build ID: CL-36424714
// Cuda compilation tools, release 13.0, V13.0.88
// Based on NVVM 20.0.0
//

.version 9.0
.target sm_100
.address_size 64

	// .globl	_Z6vecAddPiS_S_

.visible .entry _Z6vecAddPiS_S_(
	.param .u64 .ptr .align 1 _Z6vecAddPiS_S__param_0,
	.param .u64 .ptr .align 1 _Z6vecAddPiS_S__param_1,
	.param .u64 .ptr .align 1 _Z6vecAddPiS_S__param_2
)
{
	.reg .pred 	%p<2>;
	.reg .b32 	%r<8>;
	.reg .b64 	%rd<11>;

	ld.param.u64 	%rd1, [_Z6vecAddPiS_S__param_0];
	ld.param.u64 	%rd2, [_Z6vecAddPiS_S__param_1];
	ld.param.u64 	%rd3, [_Z6vecAddPiS_S__param_2];
	mov.u32 	%r2, %ctaid.x;
	mov.u32 	%r3, %ntid.x;
	mov.u32 	%r4, %tid.x;
	mad.lo.s32 	%r1, %r2, %r3, %r4;
	setp.gt.s32 	%p1, %r1, 577;
	@%p1 bra 	$L__BB0_2;
	cvta.to.global.u64 	%rd4, %rd1;
	cvta.to.global.u64 	%rd5, %rd2;
	cvta.to.global.u64 	%rd6, %rd3;
	mul.wide.s32 	%rd7, %r1, 4;
	add.s64 	%rd8, %rd4, %rd7;
	ld.global.u32 	%r5, [%rd8];
	add.s64 	%rd9, %rd5, %rd7;
	ld.global.u32 	%r6, [%rd9];
	add.s32 	%r7, %r6, %r5;
	add.s64 	%rd10, %rd6, %rd7;
	st.global.u32 	[%rd10], %r7;
$L__BB0_2:
	ret;

}


// ===== COMPILED SASS (sm_100) =====

	.target	sm_100

	.elftype	@"ET_EXEC"


//--------------------- .note.nv.tkinfo           --------------------------
	.section	.note.nv.tkinfo,"",@"SHT_NOTE"
	.sectionflags	@"SHF_NOTE_NV_TKINFO"
	.tkinfo
        /*0018*/ 	.word	0x00000002
        /*0030*/ 	.string	""
        /*0030*/ 	.string	"ptxas"
        /*0030*/ 	.string	"Cuda compilation tools, release 13.0, V13.0.88"
        /*0030*/ 	.string	"Build cuda_13.0.r13.0/compiler.36424714_0"
        /*0030*/ 	.string	"-arch sm_100 -m 64 "



//--------------------- .note.nv.cuinfo           --------------------------
	.section	.note.nv.cuinfo,"",@"SHT_NOTE"
	.sectionflags	@"SHF_NOTE_NV_CUINFO"
        /*0018*/ 	.short	0x0002
        /*001a*/ 	.short	0x0064
        /*001c*/ 	.short	0x0082
	.zero		2


//--------------------- .nv.info                  --------------------------
	.section	.nv.info,"",@"SHT_CUDA_INFO"
	.align	4


	//----- nvinfo : EIATTR_REGCOUNT
	.align		4
        /*0000*/ 	.byte	0x04, 0x2f
        /*0002*/ 	.short	(.L_1 - .L_0)
	.align		4
.L_0:
        /*0004*/ 	.word	index@(_Z6vecAddPiS_S_)
        /*0008*/ 	.word	0x0000000c


	//----- nvinfo : EIATTR_FRAME_SIZE
	.align		4
.L_1:
        /*000c*/ 	.byte	0x04, 0x11
        /*000e*/ 	.short	(.L_3 - .L_2)
	.align		4
.L_2:
        /*0010*/ 	.word	index@(_Z6vecAddPiS_S_)
        /*0014*/ 	.word	0x00000000


	//----- nvinfo : EIATTR_MIN_STACK_SIZE
	.align		4
.L_3:
        /*0018*/ 	.byte	0x04, 0x12
        /*001a*/ 	.short	(.L_5 - .L_4)
	.align		4
.L_4:
        /*001c*/ 	.word	index@(_Z6vecAddPiS_S_)
        /*0020*/ 	.word	0x00000000
.L_5:


//--------------------- .nv.compat                --------------------------
	.section	.nv.compat,"",@"SHT_CUDA_COMPAT_INFO"
	.align	4
        /*0000*/ 	.byte	0x02, 0x09, 0x00, 0x00, 0x02, 0x02, 0x01, 0x00, 0x02, 0x05, 0x05, 0x00, 0x03, 0x07, 0x01, 0x01
        /*0010*/ 	.byte	0x02, 0x03, 0x00, 0x00, 0x02, 0x06, 0x01, 0x00, 0x04, 0x0b, 0x08, 0x00, 0x09, 0x00, 0x00, 0x00
        /*0020*/ 	.byte	0x00, 0x00, 0x00, 0x00


//--------------------- .nv.info._Z6vecAddPiS_S_  --------------------------
	.section	.nv.info._Z6vecAddPiS_S_,"",@"SHT_CUDA_INFO"
	.sectionflags	@""
	.align	4


	//----- nvinfo : EIATTR_CUDA_API_VERSION
	.align		4
        /*0000*/ 	.byte	0x04, 0x37
        /*0002*/ 	.short	(.L_7 - .L_6)
.L_6:
        /*0004*/ 	.word	0x00000082


	//----- nvinfo : EIATTR_KPARAM_INFO
	.align		4
.L_7:
        /*0008*/ 	.byte	0x04, 0x17
        /*000a*/ 	.short	(.L_9 - .L_8)
.L_8:
        /*000c*/ 	.word	0x00000000
        /*0010*/ 	.short	0x0002
        /*0012*/ 	.short	0x0010
        /*0014*/ 	.byte	0x00, 0xf5, 0x21, 0x00


	//----- nvinfo : EIATTR_KPARAM_INFO
	.align		4
.L_9:
        /*0018*/ 	.byte	0x04, 0x17
        /*001a*/ 	.short	(.L_11 - .L_10)
.L_10:
        /*001c*/ 	.word	0x00000000
        /*0020*/ 	.short	0x0001
        /*0022*/ 	.short	0x0008
        /*0024*/ 	.byte	0x00, 0xf5, 0x21, 0x00


	//----- nvinfo : EIATTR_KPARAM_INFO
	.align		4
.L_11:
        /*0028*/ 	.byte	0x04, 0x17
        /*002a*/ 	.short	(.L_13 - .L_12)
.L_12:
        /*002c*/ 	.word	0x00000000
        /*0030*/ 	.short	0x0000
        /*0032*/ 	.short	0x0000
        /*0034*/ 	.byte	0x00, 0xf5, 0x21, 0x00


	//----- nvinfo : EIATTR_SPARSE_MMA_MASK
	.align		4
.L_13:
        /*0038*/ 	.byte	0x03, 0x50
        /*003a*/ 	.short	0x0000


	//----- nvinfo : EIATTR_MAXREG_COUNT
	.align		4
        /*003c*/ 	.byte	0x03, 0x1b
        /*003e*/ 	.short	0x00ff


	//----- nvinfo : EIATTR_MERCURY_ISA_VERSION
	.align		4
        /*0040*/ 	.byte	0x03, 0x5f
        /*0042*/ 	.short	0x0101


	//----- nvinfo : EIATTR_VRC_CTA_INIT_COUNT
	.align		4
        /*0044*/ 	.byte	0x02, 0x4a
	.zero		1
	.zero		1


	//----- nvinfo : EIATTR_EXIT_INSTR_OFFSETS
	.align		4
        /*0048*/ 	.byte	0x04, 0x1c
        /*004a*/ 	.short	(.L_15 - .L_14)


	//   ....[0]....
.L_14:
        /*004c*/ 	.word	0x00000060


	//   ....[1]....
        /*0050*/ 	.word	0x00000120


	//----- nvinfo : EIATTR_CBANK_PARAM_SIZE
	.align		4
.L_15:
        /*0054*/ 	.byte	0x03, 0x19
        /*0056*/ 	.short	0x0018


	//----- nvinfo : EIATTR_PARAM_CBANK
	.align		4
        /*0058*/ 	.byte	0x04, 0x0a
        /*005a*/ 	.short	(.L_17 - .L_16)
	.align		4
.L_16:
        /*005c*/ 	.word	index@(.nv.constant0._Z6vecAddPiS_S_)
        /*0060*/ 	.short	0x0380
        /*0062*/ 	.short	0x0018


	//----- nvinfo : EIATTR_SW_WAR
	.align		4
.L_17:
        /*0064*/ 	.byte	0x04, 0x36
        /*0066*/ 	.short	(.L_19 - .L_18)
.L_18:
        /*0068*/ 	.word	0x00000008
.L_19:


//--------------------- .nv.callgraph             --------------------------
	.section	.nv.callgraph,"",@"SHT_CUDA_CALLGRAPH"
	.align	4
	.sectionentsize	8
	.align		4
        /*0000*/ 	.word	0x00000000
	.align		4
        /*0004*/ 	.word	0xffffffff
	.align		4
        /*0008*/ 	.word	0x00000000
	.align		4
        /*000c*/ 	.word	0xfffffffe
	.align		4
        /*0010*/ 	.word	0x00000000
	.align		4
        /*0014*/ 	.word	0xfffffffd
	.align		4
        /*0018*/ 	.word	0x00000000
	.align		4
        /*001c*/ 	.word	0xfffffffc


//--------------------- .text._Z6vecAddPiS_S_     --------------------------
	.section	.text._Z6vecAddPiS_S_,"ax",@progbits
	.align	128
        .global         _Z6vecAddPiS_S_
        .type           _Z6vecAddPiS_S_,@function
        .size           _Z6vecAddPiS_S_,(.L_x_1 - _Z6vecAddPiS_S_)
        .other          _Z6vecAddPiS_S_,@"STO_CUDA_ENTRY STV_DEFAULT"
_Z6vecAddPiS_S_:
.text._Z6vecAddPiS_S_:
[----:B------:R-:W-:Y:S01]  /*0000*/  LDC R1, c[0x0][0x37c] ;  /* 0x0000df00ff017b82 */ /* 0x000fe20000000800 */
[----:B------:R-:W0:Y:S07]  /*0010*/  S2R R0, SR_TID.X ;  /* 0x0000000000007919 */ /* 0x000e2e0000002100 */
[----:B------:R-:W0:Y:S08]  /*0020*/  S2UR UR4, SR_CTAID.X ;  /* 0x00000000000479c3 */ /* 0x000e300000002500 */
[----:B------:R-:W0:Y:S02]  /*0030*/  LDC R9, c[0x0][0x360] ;  /* 0x0000d800ff097b82 */ /* 0x000e240000000800 */
[----:B0-----:R-:W-:-:S05]  /*0040*/  IMAD R9, R9, UR4, R0 ;  /* 0x0000000409097c24 */ /* 0x001fca000f8e0200 */
[----:B------:R-:W-:-:S13]  /*0050*/  ISETP.GT.AND P0, PT, R9, 0x241, PT ;  /* 0x000002410900780c */ /* 0x000fda0003f04270 */
[----:B------:R-:W-:Y:S05]  /*0060*/  @P0 EXIT ;  /* 0x000000000000094d */ /* 0x000fea0003800000 */
[----:B------:R-:W0:Y:S01]  /*0070*/  LDC.64 R2, c[0x0][0x380] ;  /* 0x0000e000ff027b82 */ /* 0x000e220000000a00 */
[----:B------:R-:W1:Y:S07]  /*0080*/  LDCU.64 UR4, c[0x0][0x358] ;  /* 0x00006b00ff0477ac */ /* 0x000e6e0008000a00 */
[----:B------:R-:W2:Y:S08]  /*0090*/  LDC.64 R4, c[0x0][0x388] ;  /* 0x0000e200ff047b82 */ /* 0x000eb00000000a00 */
[----:B------:R-:W3:Y:S01]  /*00a0*/  LDC.64 R6, c[0x0][0x390] ;  /* 0x0000e400ff067b82 */ /* 0x000ee20000000a00 */
[----:B0-----:R-:W-:-:S06]  /*00b0*/  IMAD.WIDE R2, R9, 0x4, R2 ;  /* 0x0000000409027825 */ /* 0x001fcc00078e0202 */
[----:B-1----:R-:W4:Y:S01]  /*00c0*/  LDG.E R2, desc[UR4][R2.64] ;  /* 0x0000000402027981 */ /* 0x002f22000c1e1900 */
[----:B--2---:R-:W-:-:S06]  /*00d0*/  IMAD.WIDE R4, R9, 0x4, R4 ;  /* 0x0000000409047825 */ /* 0x004fcc00078e0204 */
[----:B------:R-:W4:Y:S01]  /*00e0*/  LDG.E R5, desc[UR4][R4.64] ;  /* 0x0000000404057981 */ /* 0x000f22000c1e1900 */
[----:B---3--:R-:W-:Y:S01]  /*00f0*/  IMAD.WIDE R6, R9, 0x4, R6 ;  /* 0x0000000409067825 */ /* 0x008fe200078e0206 */
[----:B----4-:R-:W-:-:S05]  /*0100*/  IADD3 R9, PT, PT, R2, R5, RZ ;  /* 0x0000000502097210 */ /* 0x010fca0007ffe0ff */
[----:B------:R-:W-:Y:S01]  /*0110*/  STG.E desc[UR4][R6.64], R9 ;  /* 0x0000000906007986 */ /* 0x000fe2000c101904 */
[----:B------:R-:W-:Y:S05]  /*0120*/  EXIT ;  /* 0x000000000000794d */ /* 0x000fea0003800000 */
.L_x_0:
[----:B------:R-:W-:-:S00]  /*0130*/  BRA `(.L_x_0) ;  /* 0xfffffffc00fc7947 */ /* 0x000fc0000383ffff */
[----:B------:R-:W-:-:S00]  /*0140*/  NOP ;  /* 0x0000000000007918 */ /* 0x000fc00000000000 */
        /* <DEDUP_REMOVED lines=11> */
.L_x_1:


//--------------------- .nv.shared.reserved.0     --------------------------
	.section	.nv.shared.reserved.0,"aw",@nobits
	.weak		__nv_reservedSMEM_offset_0_alias
	.size		__nv_reservedSMEM_offset_0_alias, 0, 64
	.other		__nv_reservedSMEM_offset_0_alias,@"STO_CUDA_RESERVED_SHARED STV_DEFAULT"
__nv_reservedSMEM_offset_0_alias:
	.zero		0
	.zero		64


//--------------------- .nv.constant0._Z6vecAddPiS_S_ --------------------------
	.section	.nv.constant0._Z6vecAddPiS_S_,"a",@progbits
	.sectionflags	@""
	.align	4
.nv.constant0._Z6vecAddPiS_S_:
	.zero		920


//--------------------- SYMBOLS --------------------------

	.type		.nv.reservedSmem.offset0,@object
	.size		.nv.reservedSmem.offset0,0x4
